//
// Generated by NVIDIA NVVM Compiler
//
// Compiler Build ID: CL-36424714
// Cuda compilation tools, release 13.0, V13.0.88
// Based on NVVM 20.0.0
//

.version 9.0
.target sm_100
.address_size 64

	// .globl	_Z4heatPKdPdi
.extern .shared .align 16 .b8 shArr[];

.visible .entry _Z4heatPKdPdi(
	.param .u64 .ptr .align 1 _Z4heatPKdPdi_param_0,
	.param .u64 .ptr .align 1 _Z4heatPKdPdi_param_1,
	.param .u32 _Z4heatPKdPdi_param_2
)
{
	.reg .pred 	%p<8>;
	.reg .b32 	%r<17>;
	.reg .b64 	%rd<14>;
	.reg .b64 	%fd<9>;

	ld.param.u64 	%rd1, [_Z4heatPKdPdi_param_0];
	ld.param.u64 	%rd2, [_Z4heatPKdPdi_param_1];
	ld.param.u32 	%r3, [_Z4heatPKdPdi_param_2];
	mov.u32 	%r4, %ctaid.y;
	mov.u32 	%r5, %ntid.y;
	mov.u32 	%r6, %tid.y;
	mad.lo.s32 	%r1, %r4, %r5, %r6;
	mov.u32 	%r7, %ctaid.x;
	mov.u32 	%r8, %ntid.x;
	mov.u32 	%r9, %tid.x;
	mad.lo.s32 	%r2, %r7, %r8, %r9;
	setp.eq.s32 	%p1, %r1, 0;
	setp.gt.s32 	%p2, %r1, %r3;
	or.pred  	%p3, %p1, %p2;
	setp.lt.s32 	%p4, %r2, 1;
	or.pred  	%p5, %p4, %p3;
	setp.gt.s32 	%p6, %r2, %r3;
	or.pred  	%p7, %p6, %p5;
	@%p7 bra 	$L__BB0_2;
	cvta.to.global.u64 	%rd3, %rd1;
	cvta.to.global.u64 	%rd4, %rd2;
	add.s32 	%r10, %r3, 2;
	mad.lo.s32 	%r11, %r10, %r1, %r10;
	add.s32 	%r12, %r11, %r2;
	mul.wide.u32 	%rd5, %r12, 8;
	add.s64 	%rd6, %rd3, %rd5;
	ld.global.f64 	%fd1, [%rd6];
	add.s32 	%r13, %r1, -1;
	mad.lo.s32 	%r14, %r10, %r13, %r2;
	mul.wide.u32 	%rd7, %r14, 8;
	add.s64 	%rd8, %rd3, %rd7;
	ld.global.f64 	%fd2, [%rd8];
	add.f64 	%fd3, %fd1, %fd2;
	add.s32 	%r15, %r14, %r10;
	add.s32 	%r16, %r15, -1;
	mul.wide.u32 	%rd9, %r16, 8;
	add.s64 	%rd10, %rd3, %rd9;
	ld.global.f64 	%fd4, [%rd10];
	add.f64 	%fd5, %fd3, %fd4;
	mul.wide.u32 	%rd11, %r15, 8;
	add.s64 	%rd12, %rd3, %rd11;
	ld.global.f64 	%fd6, [%rd12+8];
	add.f64 	%fd7, %fd5, %fd6;
	mul.f64 	%fd8, %fd7, 0d3FD0000000000000;
	add.s64 	%rd13, %rd4, %rd11;
	st.global.f64 	[%rd13], %fd8;
$L__BB0_2:
	ret;

}
	// .globl	_Z9heatErrorPKdPdidS1_
.visible .entry _Z9heatErrorPKdPdidS1_(
	.param .u64 .ptr .align 1 _Z9heatErrorPKdPdidS1__param_0,
	.param .u64 .ptr .align 1 _Z9heatErrorPKdPdidS1__param_1,
	.param .u32 _Z9heatErrorPKdPdidS1__param_2,
	.param .f64 _Z9heatErrorPKdPdidS1__param_3,
	.param .u64 .ptr .align 1 _Z9heatErrorPKdPdidS1__param_4
)
{
	.reg .pred 	%p<9>;
	.reg .b32 	%r<18>;
	.reg .b64 	%rd<18>;
	.reg .b64 	%fd<13>;

	ld.param.u64 	%rd1, [_Z9heatErrorPKdPdidS1__param_0];
	ld.param.u64 	%rd2, [_Z9heatErrorPKdPdidS1__param_1];
	ld.param.u32 	%r3, [_Z9heatErrorPKdPdidS1__param_2];
	ld.param.f64 	%fd1, [_Z9heatErrorPKdPdidS1__param_3];
	ld.param.u64 	%rd3, [_Z9heatErrorPKdPdidS1__param_4];
	mov.u32 	%r4, %ctaid.y;
	mov.u32 	%r5, %ntid.y;
	mov.u32 	%r6, %tid.y;
	mad.lo.s32 	%r1, %r4, %r5, %r6;
	mov.u32 	%r7, %ctaid.x;
	mov.u32 	%r8, %ntid.x;
	mov.u32 	%r9, %tid.x;
	mad.lo.s32 	%r2, %r7, %r8, %r9;
	setp.eq.s32 	%p1, %r1, 0;
	setp.gt.s32 	%p2, %r1, %r3;
	or.pred  	%p3, %p1, %p2;
	setp.lt.s32 	%p4, %r2, 1;
	or.pred  	%p5, %p4, %p3;
	setp.gt.s32 	%p6, %r2, %r3;
	or.pred  	%p7, %p6, %p5;
	@%p7 bra 	$L__BB1_2;
	cvta.to.global.u64 	%rd4, %rd3;
	cvta.to.global.u64 	%rd5, %rd1;
	cvta.to.global.u64 	%rd6, %rd2;
	add.s32 	%r10, %r3, 2;
	mad.lo.s32 	%r11, %r10, %r1, %r10;
	add.s32 	%r12, %r11, %r2;
	mul.wide.u32 	%rd7, %r12, 8;
	add.s64 	%rd8, %rd5, %rd7;
	ld.global.f64 	%fd2, [%rd8];
	add.s32 	%r13, %r1, -1;
	mad.lo.s32 	%r14, %r10, %r13, %r2;
	mul.wide.u32 	%rd9, %r14, 8;
	add.s64 	%rd10, %rd5, %rd9;
	ld.global.f64 	%fd3, [%rd10];
	add.f64 	%fd4, %fd2, %fd3;
	add.s32 	%r15, %r14, %r10;
	add.s32 	%r16, %r15, -1;
	mul.wide.u32 	%rd11, %r16, 8;
	add.s64 	%rd12, %rd5, %rd11;
	ld.global.f64 	%fd5, [%rd12];
	add.f64 	%fd6, %fd4, %fd5;
	mul.wide.u32 	%rd13, %r15, 8;
	add.s64 	%rd14, %rd5, %rd13;
	ld.global.f64 	%fd7, [%rd14+8];
	add.f64 	%fd8, %fd6, %fd7;
	mul.f64 	%fd9, %fd8, 0d3FD0000000000000;
	add.s64 	%rd15, %rd6, %rd13;
	st.global.f64 	[%rd15], %fd9;
	mad.lo.s32 	%r17, %r2, %r1, -1;
	ld.global.f64 	%fd10, [%rd14];
	sub.f64 	%fd11, %fd9, %fd10;
	setp.gt.f64 	%p8, %fd1, %fd11;
	selp.f64 	%fd12, %fd1, %fd11, %p8;
	mul.wide.u32 	%rd16, %r17, 8;
	add.s64 	%rd17, %rd4, %rd16;
	st.global.f64 	[%rd17], %fd12;
$L__BB1_2:
	ret;

}
	// .globl	_Z11errorReducePdS_i
.visible .entry _Z11errorReducePdS_i(
	.param .u64 .ptr .align 1 _Z11errorReducePdS_i_param_0,
	.param .u64 .ptr .align 1 _Z11errorReducePdS_i_param_1,
	.param .u32 _Z11errorReducePdS_i_param_2
)
{
	.reg .pred 	%p<9>;
	.reg .b32 	%r<19>;
	.reg .b64 	%rd<9>;
	.reg .b64 	%fd<12>;

	ld.param.u64 	%rd3, [_Z11errorReducePdS_i_param_0];
	ld.param.u64 	%rd2, [_Z11errorReducePdS_i_param_1];
	ld.param.u32 	%r11, [_Z11errorReducePdS_i_param_2];
	cvta.to.global.u64 	%rd1, %rd3;
	mov.u32 	%r1, %tid.x;
	mov.u32 	%r18, %ntid.x;
	mov.u32 	%r3, %ctaid.x;
	mad.lo.s32 	%r17, %r18, %r3, %r1;
	ld.global.f64 	%fd11, [%rd1];
	setp.ge.s32 	%p1, %r17, %r11;
	@%p1 bra 	$L__BB2_3;
	mov.u32 	%r12, %nctaid.x;
	mul.lo.s32 	%r5, %r18, %r12;
$L__BB2_2:
	mul.wide.s32 	%rd4, %r17, 8;
	add.s64 	%rd5, %rd1, %rd4;
	ld.global.f64 	%fd5, [%rd5];
	setp.gt.f64 	%p2, %fd11, %fd5;
	selp.f64 	%fd11, %fd11, %fd5, %p2;
	add.s32 	%r17, %r17, %r5;
	setp.lt.s32 	%p3, %r17, %r11;
	@%p3 bra 	$L__BB2_2;
$L__BB2_3:
	shl.b32 	%r13, %r1, 3;
	mov.u32 	%r14, shArr;
	add.s32 	%r8, %r14, %r13;
	st.shared.f64 	[%r8], %fd11;
	bar.sync 	0;
	setp.lt.u32 	%p4, %r18, 2;
	@%p4 bra 	$L__BB2_7;
$L__BB2_4:
	shr.u32 	%r10, %r18, 1;
	setp.ge.u32 	%p5, %r1, %r10;
	@%p5 bra 	$L__BB2_6;
	shl.b32 	%r15, %r10, 3;
	add.s32 	%r16, %r8, %r15;
	ld.shared.f64 	%fd6, [%r16];
	ld.shared.f64 	%fd7, [%r8];
	setp.gt.f64 	%p6, %fd6, %fd7;
	selp.f64 	%fd8, %fd6, %fd7, %p6;
	st.shared.f64 	[%r8], %fd8;
$L__BB2_6:
	bar.sync 	0;
	setp.gt.u32 	%p7, %r18, 3;
	mov.u32 	%r18, %r10;
	@%p7 bra 	$L__BB2_4;
$L__BB2_7:
	setp.ne.s32 	%p8, %r1, 0;
	@%p8 bra 	$L__BB2_9;
	ld.shared.f64 	%fd9, [shArr];
	cvta.to.global.u64 	%rd6, %rd2;
	mul.wide.u32 	%rd7, %r3, 8;
	add.s64 	%rd8, %rd6, %rd7;
	st.global.f64 	[%rd8], %fd9;
$L__BB2_9:
	ret;

}


// ===== COMPILED SASS (sm_100) =====

	.target	sm_100

	.elftype	@"ET_EXEC"


//--------------------- .note.nv.tkinfo           --------------------------
	.section	.note.nv.tkinfo,"",@"SHT_NOTE"
	.sectionflags	@"SHF_NOTE_NV_TKINFO"
	.tkinfo
        /*0018*/ 	.word	0x00000002
        /*0030*/ 	.string	""
        /*0030*/ 	.string	"ptxas"
        /*0030*/ 	.string	"Cuda compilation tools, release 13.0, V13.0.88"
        /*0030*/ 	.string	"Build cuda_13.0.r13.0/compiler.36424714_0"
        /*0030*/ 	.string	"-arch sm_100 -m 64 "



//--------------------- .note.nv.cuinfo           --------------------------
	.section	.note.nv.cuinfo,"",@"SHT_NOTE"
	.sectionflags	@"SHF_NOTE_NV_CUINFO"
        /*0018*/ 	.short	0x0002
        /*001a*/ 	.short	0x0064
        /*001c*/ 	.short	0x0082
	.zero		2


//--------------------- .nv.info                  --------------------------
	.section	.nv.info,"",@"SHT_CUDA_INFO"
	.align	4


	//----- nvinfo : EIATTR_REGCOUNT
	.align		4
        /*0000*/ 	.byte	0x04, 0x2f
        /*0002*/ 	.short	(.L_1 - .L_0)
	.align		4
.L_0:
        /*0004*/ 	.word	index@(_Z4heatPKdPdi)
        /*0008*/ 	.word	0x00000010


	//----- nvinfo : EIATTR_FRAME_SIZE
	.align		4
.L_1:
        /*000c*/ 	.byte	0x04, 0x11
        /*000e*/ 	.short	(.L_3 - .L_2)
	.align		4
.L_2:
        /*0010*/ 	.word	index@(_Z4heatPKdPdi)
        /*0014*/ 	.word	0x00000000


	//----- nvinfo : EIATTR_REGCOUNT
	.align		4
.L_3:
        /*0018*/ 	.byte	0x04, 0x2f
        /*001a*/ 	.short	(.L_5 - .L_4)
	.align		4
.L_4:
        /*001c*/ 	.word	index@(_Z9heatErrorPKdPdidS1_)
        /*0020*/ 	.word	0x00000014


	//----- nvinfo : EIATTR_FRAME_SIZE
	.align		4
.L_5:
        /*0024*/ 	.byte	0x04, 0x11
        /*0026*/ 	.short	(.L_7 - .L_6)
	.align		4
.L_6:
        /*0028*/ 	.word	index@(_Z9heatErrorPKdPdidS1_)
        /*002c*/ 	.word	0x00000000


	//----- nvinfo : EIATTR_REGCOUNT
	.align		4
.L_7:
        /*0030*/ 	.byte	0x04, 0x2f
        /*0032*/ 	.short	(.L_9 - .L_8)
	.align		4
.L_8:
        /*0034*/ 	.word	index@(_Z11errorReducePdS_i)
        /*0038*/ 	.word	0x0000000e


	//----- nvinfo : EIATTR_FRAME_SIZE
	.align		4
.L_9:
        /*003c*/ 	.byte	0x04, 0x11
        /*003e*/ 	.short	(.L_11 - .L_10)
	.align		4
.L_10:
        /*0040*/ 	.word	index@(_Z11errorReducePdS_i)
        /*0044*/ 	.word	0x00000000


	//----- nvinfo : EIATTR_MIN_STACK_SIZE
	.align		4
.L_11:
        /*0048*/ 	.byte	0x04, 0x12
        /*004a*/ 	.short	(.L_13 - .L_12)
	.align		4
.L_12:
        /*004c*/ 	.word	index@(_Z11errorReducePdS_i)
        /*0050*/ 	.word	0x00000000


	//----- nvinfo : EIATTR_MIN_STACK_SIZE
	.align		4
.L_13:
        /*0054*/ 	.byte	0x04, 0x12
        /*0056*/ 	.short	(.L_15 - .L_14)
	.align		4
.L_14:
        /*0058*/ 	.word	index@(_Z9heatErrorPKdPdidS1_)
        /*005c*/ 	.word	0x00000000


	//----- nvinfo : EIATTR_MIN_STACK_SIZE
	.align		4
.L_15:
        /*0060*/ 	.byte	0x04, 0x12
        /*0062*/ 	.short	(.L_17 - .L_16)
	.align		4
.L_16:
        /*0064*/ 	.word	index@(_Z4heatPKdPdi)
        /*0068*/ 	.word	0x00000000
.L_17:


//--------------------- .nv.compat                --------------------------
	.section	.nv.compat,"",@"SHT_CUDA_COMPAT_INFO"
	.align	4
        /*0000*/ 	.byte	0x02, 0x09, 0x00, 0x00, 0x02, 0x02, 0x01, 0x00, 0x02, 0x05, 0x05, 0x00, 0x03, 0x07, 0x01, 0x01
        /*0010*/ 	.byte	0x02, 0x03, 0x00, 0x00, 0x02, 0x06, 0x01, 0x00, 0x04, 0x0b, 0x08, 0x00, 0x01, 0x00, 0x00, 0x00
        /*0020*/ 	.byte	0x00, 0x00, 0x00, 0x00


//--------------------- .nv.info._Z11errorReducePdS_i --------------------------
	.section	.nv.info._Z11errorReducePdS_i,"",@"SHT_CUDA_INFO"
	.sectionflags	@""
	.align	4


	//----- nvinfo : EIATTR_CUDA_API_VERSION
	.align		4
        /*0000*/ 	.byte	0x04, 0x37
        /*0002*/ 	.short	(.L_19 - .L_18)
.L_18:
        /*0004*/ 	.word	0x00000082


	//----- nvinfo : EIATTR_KPARAM_INFO
	.align		4
.L_19:
        /*0008*/ 	.byte	0x04, 0x17
        /*000a*/ 	.short	(.L_21 - .L_20)
.L_20:
        /*000c*/ 	.word	0x00000000
        /*0010*/ 	.short	0x0002
        /*0012*/ 	.short	0x0010
        /*0014*/ 	.byte	0x00, 0xf0, 0x11, 0x00


	//----- nvinfo : EIATTR_KPARAM_INFO
	.align		4
.L_21:
        /*0018*/ 	.byte	0x04, 0x17
        /*001a*/ 	.short	(.L_23 - .L_22)
.L_22:
        /*001c*/ 	.word	0x00000000
        /*0020*/ 	.short	0x0001
        /*0022*/ 	.short	0x0008
        /*0024*/ 	.byte	0x00, 0xf5, 0x21, 0x00


	//----- nvinfo : EIATTR_KPARAM_INFO
	.align		4
.L_23:
        /*0028*/ 	.byte	0x04, 0x17
        /*002a*/ 	.short	(.L_25 - .L_24)
.L_24:
        /*002c*/ 	.word	0x00000000
        /*0030*/ 	.short	0x0000
        /*0032*/ 	.short	0x0000
        /*0034*/ 	.byte	0x00, 0xf5, 0x21, 0x00


	//----- nvinfo : EIATTR_SPARSE_MMA_MASK
	.align		4
.L_25:
        /*0038*/ 	.byte	0x03, 0x50
        /*003a*/ 	.short	0x0000


	//----- nvinfo : EIATTR_MAXREG_COUNT
	.align		4
        /*003c*/ 	.byte	0x03, 0x1b
        /*003e*/ 	.short	0x00ff


	//----- nvinfo : EIATTR_NUM_BARRIERS
	.align		4
        /*0040*/ 	.byte	0x02, 0x4c
        /*0042*/ 	.byte	0x01
	.zero		1


	//----- nvinfo : EIATTR_MERCURY_ISA_VERSION
	.align		4
        /*0044*/ 	.byte	0x03, 0x5f
        /*0046*/ 	.short	0x0101


	//----- nvinfo : EIATTR_VRC_CTA_INIT_COUNT
	.align		4
        /*0048*/ 	.byte	0x02, 0x4a
	.zero		1
	.zero		1


	//----- nvinfo : EIATTR_EXIT_INSTR_OFFSETS
	.align		4
        /*004c*/ 	.byte	0x04, 0x1c
        /*004e*/ 	.short	(.L_27 - .L_26)


	//   ....[0]....
.L_26:
        /*0050*/ 	.word	0x000002f0


	//   ....[1]....
        /*0054*/ 	.word	0x00000370


	//----- nvinfo : EIATTR_CRS_STACK_SIZE
	.align		4
.L_27:
        /*0058*/ 	.byte	0x04, 0x1e
        /*005a*/ 	.short	(.L_29 - .L_28)
.L_28:
        /*005c*/ 	.word	0x00000000


	//----- nvinfo : EIATTR_CBANK_PARAM_SIZE
	.align		4
.L_29:
        /*0060*/ 	.byte	0x03, 0x19
        /*0062*/ 	.short	0x0014


	//----- nvinfo : EIATTR_PARAM_CBANK
	.align		4
        /*0064*/ 	.byte	0x04, 0x0a
        /*0066*/ 	.short	(.L_31 - .L_30)
	.align		4
.L_30:
        /*0068*/ 	.word	index@(.nv.constant0._Z11errorReducePdS_i)
        /*006c*/ 	.short	0x0380
        /*006e*/ 	.short	0x0014


	//----- nvinfo : EIATTR_SW_WAR
	.align		4
.L_31:
        /*0070*/ 	.byte	0x04, 0x36
        /*0072*/ 	.short	(.L_33 - .L_32)
.L_32:
        /*0074*/ 	.word	0x00000008
.L_33:


//--------------------- .nv.info._Z9heatErrorPKdPdidS1_ --------------------------
	.section	.nv.info._Z9heatErrorPKdPdidS1_,"",@"SHT_CUDA_INFO"
	.sectionflags	@""
	.align	4


	//----- nvinfo : EIATTR_CUDA_API_VERSION
	.align		4
        /*0000*/ 	.byte	0x04, 0x37
        /*0002*/ 	.short	(.L_35 - .L_34)
.L_34:
        /*0004*/ 	.word	0x00000082


	//----- nvinfo : EIATTR_KPARAM_INFO
	.align		4
.L_35:
        /*0008*/ 	.byte	0x04, 0x17
        /*000a*/ 	.short	(.L_37 - .L_36)
.L_36:
        /*000c*/ 	.word	0x00000000
        /*0010*/ 	.short	0x0004
        /*0012*/ 	.short	0x0020
        /*0014*/ 	.byte	0x00, 0xf5, 0x21, 0x00


	//----- nvinfo : EIATTR_KPARAM_INFO
	.align		4
.L_37:
        /*0018*/ 	.byte	0x04, 0x17
        /*001a*/ 	.short	(.L_39 - .L_38)
.L_38:
        /*001c*/ 	.word	0x00000000
        /*0020*/ 	.short	0x0003
        /*0022*/ 	.short	0x0018
        /*0024*/ 	.byte	0x00, 0xf0, 0x21, 0x00


	//----- nvinfo : EIATTR_KPARAM_INFO
	.align		4
.L_39:
        /*0028*/ 	.byte	0x04, 0x17
        /*002a*/ 	.short	(.L_41 - .L_40)
.L_40:
        /*002c*/ 	.word	0x00000000
        /*0030*/ 	.short	0x0002
        /*0032*/ 	.short	0x0010
        /*0034*/ 	.byte	0x00, 0xf0, 0x11, 0x00


	//----- nvinfo : EIATTR_KPARAM_INFO
	.align		4
.L_41:
        /*0038*/ 	.byte	0x04, 0x17
        /*003a*/ 	.short	(.L_43 - .L_42)
.L_42:
        /*003c*/ 	.word	0x00000000
        /*0040*/ 	.short	0x0001
        /*0042*/ 	.short	0x0008
        /*0044*/ 	.byte	0x00, 0xf5, 0x21, 0x00


	//----- nvinfo : EIATTR_KPARAM_INFO
	.align		4
.L_43:
        /*0048*/ 	.byte	0x04, 0x17
        /*004a*/ 	.short	(.L_45 - .L_44)
.L_44:
        /*004c*/ 	.word	0x00000000
        /*0050*/ 	.short	0x0000
        /*0052*/ 	.short	0x0000
        /*0054*/ 	.byte	0x00, 0xf5, 0x21, 0x00


	//----- nvinfo : EIATTR_SPARSE_MMA_MASK
	.align		4
.L_45:
        /*0058*/ 	.byte	0x03, 0x50
        /*005a*/ 	.short	0x0000


	//----- nvinfo : EIATTR_MAXREG_COUNT
	.align		4
        /*005c*/ 	.byte	0x03, 0x1b
        /*005e*/ 	.short	0x00ff


	//----- nvinfo : EIATTR_MERCURY_ISA_VERSION
	.align		4
        /*0060*/ 	.byte	0x03, 0x5f
        /*0062*/ 	.short	0x0101


	//----- nvinfo : EIATTR_VRC_CTA_INIT_COUNT
	.align		4
        /*0064*/ 	.byte	0x02, 0x4a
	.zero		1
	.zero		1


	//----- nvinfo : EIATTR_EXIT_INSTR_OFFSETS
	.align		4
        /*0068*/ 	.byte	0x04, 0x1c
        /*006a*/ 	.short	(.L_47 - .L_46)


	//   ....[0]....
.L_46:
        /*006c*/ 	.word	0x000000e0


	//   ....[1]....
        /*0070*/ 	.word	0x00000320


	//----- nvinfo : EIATTR_CBANK_PARAM_SIZE
	.align		4
.L_47:
        /*0074*/ 	.byte	0x03, 0x19
        /*0076*/ 	.short	0x0028


	//----- nvinfo : EIATTR_PARAM_CBANK
	.align		4
        /*0078*/ 	.byte	0x04, 0x0a
        /*007a*/ 	.short	(.L_49 - .L_48)
	.align		4
.L_48:
        /*007c*/ 	.word	index@(.nv.constant0._Z9heatErrorPKdPdidS1_)
        /*0080*/ 	.short	0x0380
        /*0082*/ 	.short	0x0028


	//----- nvinfo : EIATTR_SW_WAR
	.align		4
.L_49:
        /*0084*/ 	.byte	0x04, 0x36
        /*0086*/ 	.short	(.L_51 - .L_50)
.L_50:
        /*0088*/ 	.word	0x00000008
.L_51:


//--------------------- .nv.info._Z4heatPKdPdi    --------------------------
	.section	.nv.info._Z4heatPKdPdi,"",@"SHT_CUDA_INFO"
	.sectionflags	@""
	.align	4


	//----- nvinfo : EIATTR_CUDA_API_VERSION
	.align		4
        /*0000*/ 	.byte	0x04, 0x37
        /*0002*/ 	.short	(.L_53 - .L_52)
.L_52:
        /*0004*/ 	.word	0x00000082


	//----- nvinfo : EIATTR_KPARAM_INFO
	.align		4
.L_53:
        /*0008*/ 	.byte	0x04, 0x17
        /*000a*/ 	.short	(.L_55 - .L_54)
.L_54:
        /*000c*/ 	.word	0x00000000
        /*0010*/ 	.short	0x0002
        /*0012*/ 	.short	0x0010
        /*0014*/ 	.byte	0x00, 0xf0, 0x11, 0x00


	//----- nvinfo : EIATTR_KPARAM_INFO
	.align		4
.L_55:
        /*0018*/ 	.byte	0x04, 0x17
        /*001a*/ 	.short	(.L_57 - .L_56)
.L_56:
        /*001c*/ 	.word	0x00000000
        /*0020*/ 	.short	0x0001
        /*0022*/ 	.short	0x0008
        /*0024*/ 	.byte	0x00, 0xf5, 0x21, 0x00


	//----- nvinfo : EIATTR_KPARAM_INFO
	.align		4
.L_57:
        /*0028*/ 	.byte	0x04, 0x17
        /*002a*/ 	.short	(.L_59 - .L_58)
.L_58:
        /*002c*/ 	.word	0x00000000
        /*0030*/ 	.short	0x0000
        /*0032*/ 	.short	0x0000
        /*0034*/ 	.byte	0x00, 0xf5, 0x21, 0x00


	//----- nvinfo : EIATTR_SPARSE_MMA_MASK
	.align		4
.L_59:
        /*0038*/ 	.byte	0x03, 0x50
        /*003a*/ 	.short	0x0000


	//----- nvinfo : EIATTR_MAXREG_COUNT
	.align		4
        /*003c*/ 	.byte	0x03, 0x1b
        /*003e*/ 	.short	0x00ff


	//----- nvinfo : EIATTR_MERCURY_ISA_VERSION
	.align		4
        /*0040*/ 	.byte	0x03, 0x5f
        /*0042*/ 	.short	0x0101


	//----- nvinfo : EIATTR_VRC_CTA_INIT_COUNT
	.align		4
        /*0044*/ 	.byte	0x02, 0x4a
	.zero		1
	.zero		1


	//----- nvinfo : EIATTR_EXIT_INSTR_OFFSETS
	.align		4
        /*0048*/ 	.byte	0x04, 0x1c
        /*004a*/ 	.short	(.L_61 - .L_60)


	//   ....[0]....
.L_60:
        /*004c*/ 	.word	0x000000e0


	//   ....[1]....
        /*0050*/ 	.word	0x00000270


	//----- nvinfo : EIATTR_CBANK_PARAM_SIZE
	.align		4
.L_61:
        /*0054*/ 	.byte	0x03, 0x19
        /*0056*/ 	.short	0x0014


	//----- nvinfo : EIATTR_PARAM_CBANK
	.align		4
        /*0058*/ 	.byte	0x04, 0x0a
        /*005a*/ 	.short	(.L_63 - .L_62)
	.align		4
.L_62:
        /*005c*/ 	.word	index@(.nv.constant0._Z4heatPKdPdi)
        /*0060*/ 	.short	0x0380
        /*0062*/ 	.short	0x0014


	//----- nvinfo : EIATTR_SW_WAR
	.align		4
.L_63:
        /*0064*/ 	.byte	0x04, 0x36
        /*0066*/ 	.short	(.L_65 - .L_64)
.L_64:
        /*0068*/ 	.word	0x00000008
.L_65:


//--------------------- .nv.callgraph             --------------------------
	.section	.nv.callgraph,"",@"SHT_CUDA_CALLGRAPH"
	.align	4
	.sectionentsize	8
	.align		4
        /*0000*/ 	.word	0x00000000
	.align		4
        /*0004*/ 	.word	0xffffffff
	.align		4
        /*0008*/ 	.word	0x00000000
	.align		4
        /*000c*/ 	.word	0xfffffffe
	.align		4
        /*0010*/ 	.word	0x00000000
	.align		4
        /*0014*/ 	.word	0xfffffffd
	.align		4
        /*0018*/ 	.word	0x00000000
	.align		4
        /*001c*/ 	.word	0xfffffffc


//--------------------- .text._Z11errorReducePdS_i --------------------------
	.section	.text._Z11errorReducePdS_i,"ax",@progbits
	.align	128
        .global         _Z11errorReducePdS_i
        .type           _Z11errorReducePdS_i,@function
        .size           _Z11errorReducePdS_i,(.L_x_8 - _Z11errorReducePdS_i)
        .other          _Z11errorReducePdS_i,@"STO_CUDA_ENTRY STV_DEFAULT"
_Z11errorReducePdS_i:
.text._Z11errorReducePdS_i:
[----:B------:R-:W-:Y:S08]  /*0000*/  LDC R1, c[0x0][0x37c] ;  /* 0x0000df00ff017b82 */ /* 0x000ff00000000800 */
[----:B------:R-:W0:Y:S01]  /*0010*/  LDC.64 R2, c[0x0][0x380] ;  /* 0x0000e000ff027b82 */ /* 0x000e220000000a00 */
[----:B------:R-:W0:Y:S01]  /*0020*/  LDCU.64 UR6, c[0x0][0x358] ;  /* 0x00006b00ff0677ac */ /* 0x000e220008000a00 */
[----:B------:R-:W1:Y:S01]  /*0030*/  S2R R9, SR_TID.X ;  /* 0x0000000000097919 */ /* 0x000e620000002100 */
[----:B------:R-:W1:Y:S01]  /*0040*/  S2R R10, SR_CTAID.X ;  /* 0x00000000000a7919 */ /* 0x000e620000002500 */
[----:B------:R-:W2:Y:S01]  /*0050*/  LDCU UR4, c[0x0][0x360] ;  /* 0x00006c00ff0477ac */ /* 0x000ea20008000800 */
[----:B------:R-:W3:Y:S01]  /*0060*/  LDCU UR5, c[0x0][0x390] ;  /* 0x00007200ff0577ac */ /* 0x000ee20008000800 */
[----:B0-----:R-:W5:Y:S01]  /*0070*/  LDG.E.64 R2, desc[UR6][R2.64] ;  /* 0x0000000602027981 */ /* 0x001f62000c1e1b00 */
[----:B--2---:R-:W-:Y:S01]  /*0080*/  IMAD.U32 R8, RZ, RZ, UR4 ;  /* 0x00000004ff087e24 */ /* 0x004fe2000f8e00ff */
[----:B------:R-:W-:Y:S01]  /*0090*/  BSSY.RECONVERGENT B0, `(.L_x_0) ;  /* 0x000000f000007945 */ /* 0x000fe20003800200 */
[----:B-1----:R-:W-:-:S05]  /*00a0*/  IMAD R0, R10, UR4, R9 ;  /* 0x000000040a007c24 */ /* 0x002fca000f8e0209 */
[----:B---3--:R-:W-:-:S13]  /*00b0*/  ISETP.GE.AND P0, PT, R0, UR5, PT ;  /* 0x0000000500007c0c */ /* 0x008fda000bf06270 */
[----:B------:R-:W-:Y:S05]  /*00c0*/  @P0 BRA `(.L_x_1) ;  /* 0x00000000002c0947 */ /* 0x000fea0003800000 */
[----:B------:R-:W0:Y:S01]  /*00d0*/  LDC.64 R6, c[0x0][0x380] ;  /* 0x0000e000ff067b82 */ /* 0x000e220000000a00 */
[----:B------:R-:W1:Y:S02]  /*00e0*/  LDCU UR4, c[0x0][0x370] ;  /* 0x00006e00ff0477ac */ /* 0x000e640008000800 */
[----:B-1----:R-:W-:-:S07]  /*00f0*/  IMAD R11, R8, UR4, RZ ;  /* 0x00000004080b7c24 */ /* 0x002fce000f8e02ff */
.L_x_2:
[----:B0-----:R-:W-:-:S06]  /*0100*/  IMAD.WIDE R4, R0, 0x8, R6 ;  /* 0x0000000800047825 */ /* 0x001fcc00078e0206 */
[----:B------:R-:W2:Y:S01]  /*0110*/  LDG.E.64 R4, desc[UR6][R4.64] ;  /* 0x0000000604047981 */ /* 0x000ea2000c1e1b00 */
[----:B------:R-:W-:-:S05]  /*0120*/  IMAD.IADD R0, R11, 0x1, R0 ;  /* 0x000000010b007824 */ /* 0x000fca00078e0200 */
[----:B------:R-:W-:Y:S01]  /*0130*/  ISETP.GE.AND P1, PT, R0, UR5, PT ;  /* 0x0000000500007c0c */ /* 0x000fe2000bf26270 */
[----:B--2--5:R-:W-:-:S06]  /*0140*/  DSETP.GT.AND P0, PT, R2, R4, PT ;  /* 0x000000040200722a */ /* 0x024fcc0003f04000 */
[----:B------:R-:W-:Y:S02]  /*0150*/  FSEL R2, R2, R4, P0 ;  /* 0x0000000402027208 */ /* 0x000fe40000000000 */
[----:B------:R-:W-:-:S04]  /*0160*/  FSEL R3, R3, R5, P0 ;  /* 0x0000000503037208 */ /* 0x000fc80000000000 */
[----:B------:R-:W-:Y:S05]  /*0170*/  @!P1 BRA `(.L_x_2) ;  /* 0xfffffffc00e09947 */ /* 0x000fea000383ffff */
.L_x_1:
[----:B------:R-:W-:Y:S05]  /*0180*/  BSYNC.RECONVERGENT B0 ;  /* 0x0000000000007941 */ /* 0x000fea0003800200 */
.L_x_0:
[----:B------:R-:W0:Y:S01]  /*0190*/  S2UR UR5, SR_CgaCtaId ;  /* 0x00000000000579c3 */ /* 0x000e220000008800 */
[----:B------:R-:W-:Y:S01]  /*01a0*/  UMOV UR4, 0x400 ;  /* 0x0000040000047882 */ /* 0x000fe20000000000 */
[----:B------:R-:W-:Y:S02]  /*01b0*/  ISETP.GE.U32.AND P1, PT, R8, 0x2, PT ;  /* 0x000000020800780c */ /* 0x000fe40003f26070 */
[----:B------:R-:W-:Y:S01]  /*01c0*/  ISETP.NE.AND P0, PT, R9, RZ, PT ;  /* 0x000000ff0900720c */ /* 0x000fe20003f05270 */
[----:B0-----:R-:W-:-:S06]  /*01d0*/  ULEA UR4, UR5, UR4, 0x18 ;  /* 0x0000000405047291 */ /* 0x001fcc000f8ec0ff */
[----:B------:R-:W-:-:S05]  /*01e0*/  LEA R7, R9, UR4, 0x3 ;  /* 0x0000000409077c11 */ /* 0x000fca000f8e18ff */
[----:B-----5:R0:W-:Y:S01]  /*01f0*/  STS.64 [R7], R2 ;  /* 0x0000000207007388 */ /* 0x0201e20000000a00 */
[----:B------:R-:W-:Y:S06]  /*0200*/  BAR.SYNC.DEFER_BLOCKING 0x0 ;  /* 0x0000000000007b1d */ /* 0x000fec0000010000 */
[----:B------:R-:W-:Y:S05]  /*0210*/  @!P1 BRA `(.L_x_3) ;  /* 0x0000000000349947 */ /* 0x000fea0003800000 */
.L_x_4:
[----:B------:R-:W-:-:S04]  /*0220*/  SHF.R.U32.HI R6, RZ, 0x1, R8 ;  /* 0x00000001ff067819 */ /* 0x000fc80000011608 */
[----:B------:R-:W-:-:S13]  /*0230*/  ISETP.GE.U32.AND P2, PT, R9, R6, PT ;  /* 0x000000060900720c */ /* 0x000fda0003f46070 */
[----:B------:R-:W-:Y:S01]  /*0240*/  @!P2 IMAD R0, R6, 0x8, R7 ;  /* 0x000000080600a824 */ /* 0x000fe200078e0207 */
[----:B------:R-:W-:Y:S04]  /*0250*/  @!P2 LDS.64 R4, [R7] ;  /* 0x000000000704a984 */ /* 0x000fe80000000a00 */
[----:B01----:R-:W0:Y:S02]  /*0260*/  @!P2 LDS.64 R2, [R0] ;  /* 0x000000000002a984 */ /* 0x003e240000000a00 */
[----:B0-----:R-:W-:-:S06]  /*0270*/  @!P2 DSETP.GT.AND P1, PT, R2, R4, PT ;  /* 0x000000040200a22a */ /* 0x001fcc0003f24000 */
[----:B------:R-:W-:Y:S02]  /*0280*/  @!P2 FSEL R2, R2, R4, P1 ;  /* 0x000000040202a208 */ /* 0x000fe40000800000 */
[----:B------:R-:W-:Y:S02]  /*0290*/  @!P2 FSEL R3, R3, R5, P1 ;  /* 0x000000050303a208 */ /* 0x000fe40000800000 */
[----:B------:R-:W-:Y:S01]  /*02a0*/  ISETP.GT.U32.AND P1, PT, R8, 0x3, PT ;  /* 0x000000030800780c */ /* 0x000fe20003f24070 */
[----:B------:R-:W-:Y:S02]  /*02b0*/  IMAD.MOV.U32 R8, RZ, RZ, R6 ;  /* 0x000000ffff087224 */ /* 0x000fe400078e0006 */
[----:B------:R1:W-:Y:S01]  /*02c0*/  @!P2 STS.64 [R7], R2 ;  /* 0x000000020700a388 */ /* 0x0003e20000000a00 */
[----:B------:R-:W-:Y:S09]  /*02d0*/  BAR.SYNC.DEFER_BLOCKING 0x0 ;  /* 0x0000000000007b1d */ /* 0x000ff20000010000 */
[----:B------:R-:W-:Y:S05]  /*02e0*/  @P1 BRA `(.L_x_4) ;  /* 0xfffffffc00cc1947 */ /* 0x000fea000383ffff */
.L_x_3:
[----:B------:R-:W-:Y:S05]  /*02f0*/  @P0 EXIT ;  /* 0x000000000000094d */ /* 0x000fea0003800000 */
[----:B------:R-:W2:Y:S01]  /*0300*/  S2UR UR5, SR_CgaCtaId ;  /* 0x00000000000579c3 */ /* 0x000ea20000008800 */
[----:B------:R-:W-:-:S07]  /*0310*/  UMOV UR4, 0x400 ;  /* 0x0000040000047882 */ /* 0x000fce0000000000 */
[----:B------:R-:W3:Y:S01]  /*0320*/  LDC.64 R4, c[0x0][0x388] ;  /* 0x0000e200ff047b82 */ /* 0x000ee20000000a00 */
[----:B--2---:R-:W-:Y:S01]  /*0330*/  ULEA UR4, UR5, UR4, 0x18 ;  /* 0x0000000405047291 */ /* 0x004fe2000f8ec0ff */
[----:B---3--:R-:W-:-:S08]  /*0340*/  IMAD.WIDE.U32 R4, R10, 0x8, R4 ;  /* 0x000000080a047825 */ /* 0x008fd000078e0004 */
[----:B01----:R-:W0:Y:S04]  /*0350*/  LDS.64 R2, [UR4] ;  /* 0x00000004ff027984 */ /* 0x003e280008000a00 */
[----:B0-----:R-:W-:Y:S01]  /*0360*/  STG.E.64 desc[UR6][R4.64], R2 ;  /* 0x0000000204007986 */ /* 0x001fe2000c101b06 */
[----:B------:R-:W-:Y:S05]  /*0370*/  EXIT ;  /* 0x000000000000794d */ /* 0x000fea0003800000 */
.L_x_5:
[----:B------:R-:W-:-:S00]  /*0380*/  BRA `(.L_x_5) ;  /* 0xfffffffc00fc7947 */ /* 0x000fc0000383ffff */
[----:B------:R-:W-:-:S00]  /*0390*/  NOP ;  /* 0x0000000000007918 */ /* 0x000fc00000000000 */
        /* <DEDUP_REMOVED lines=14> */
.L_x_8:


//--------------------- .text._Z9heatErrorPKdPdidS1_ --------------------------
	.section	.text._Z9heatErrorPKdPdidS1_,"ax",@progbits
	.align	128
        .global         _Z9heatErrorPKdPdidS1_
        .type           _Z9heatErrorPKdPdidS1_,@function
        .size           _Z9heatErrorPKdPdidS1_,(.L_x_9 - _Z9heatErrorPKdPdidS1_)
        .other          _Z9heatErrorPKdPdidS1_,@"STO_CUDA_ENTRY STV_DEFAULT"
_Z9heatErrorPKdPdidS1_:
.text._Z9heatErrorPKdPdidS1_:
[----:B------:R-:W-:Y:S01]  /*0000*/  LDC R1, c[0x0][0x37c] ;  /* 0x0000df00ff017b82 */ /* 0x000fe20000000800 */
[----:B------:R-:W0:Y:S07]  /*0010*/  S2R R0, SR_TID.Y ;  /* 0x0000000000007919 */ /* 0x000e2e0000002200 */
[----:B------:R-:W0:Y:S01]  /*0020*/  S2UR UR4, SR_CTAID.Y ;  /* 0x00000000000479c3 */ /* 0x000e220000002600 */
[----:B------:R-:W1:Y:S07]  /*0030*/  S2R R5, SR_TID.X ;  /* 0x0000000000057919 */ /* 0x000e6e0000002100 */
[----:B------:R-:W0:Y:S08]  /*0040*/  LDC R3, c[0x0][0x364] ;  /* 0x0000d900ff037b82 */ /* 0x000e300000000800 */
[----:B------:R-:W2:Y:S08]  /*0050*/  LDC R6, c[0x0][0x390] ;  /* 0x0000e400ff067b82 */ /* 0x000eb00000000800 */
[----:B------:R-:W1:Y:S08]  /*0060*/  S2UR UR5, SR_CTAID.X ;  /* 0x00000000000579c3 */ /* 0x000e700000002500 */
[----:B------:R-:W1:Y:S01]  /*0070*/  LDC R2, c[0x0][0x360] ;  /* 0x0000d800ff027b82 */ /* 0x000e620000000800 */
[----:B0-----:R-:W-:-:S05]  /*0080*/  IMAD R3, R3, UR4, R0 ;  /* 0x0000000403037c24 */ /* 0x001fca000f8e0200 */
[----:B--2---:R-:W-:-:S04]  /*0090*/  ISETP.GT.AND P0, PT, R3, R6, PT ;  /* 0x000000060300720c */ /* 0x004fc80003f04270 */
[----:B------:R-:W-:Y:S01]  /*00a0*/  ISETP.EQ.OR P0, PT, R3, RZ, P0 ;  /* 0x000000ff0300720c */ /* 0x000fe20000702670 */
[----:B-1----:R-:W-:-:S05]  /*00b0*/  IMAD R0, R2, UR5, R5 ;  /* 0x0000000502007c24 */ /* 0x002fca000f8e0205 */
[----:B------:R-:W-:-:S04]  /*00c0*/  ISETP.LT.OR P0, PT, R0, 0x1, P0 ;  /* 0x000000010000780c */ /* 0x000fc80000701670 */
[----:B------:R-:W-:-:S13]  /*00d0*/  ISETP.GT.OR P0, PT, R0, R6, P0 ;  /* 0x000000060000720c */ /* 0x000fda0000704670 */
[----:B------:R-:W-:Y:S05]  /*00e0*/  @P0 EXIT ;  /* 0x000000000000094d */ /* 0x000fea0003800000 */
[----:B------:R-:W0:Y:S01]  /*00f0*/  LDC.64 R4, c[0x0][0x380] ;  /* 0x0000e000ff047b82 */ /* 0x000e220000000a00 */
[----:B------:R-:W-:Y:S01]  /*0100*/  IADD3 R2, PT, PT, R6, 0x2, RZ ;  /* 0x0000000206027810 */ /* 0x000fe20007ffe0ff */
[----:B------:R-:W1:Y:S01]  /*0110*/  LDCU.64 UR4, c[0x0][0x358] ;  /* 0x00006b00ff0477ac */ /* 0x000e620008000a00 */
[----:B------:R-:W-:-:S03]  /*0120*/  IADD3 R9, PT, PT, R3, -0x1, RZ ;  /* 0xffffffff03097810 */ /* 0x000fc60007ffe0ff */
[----:B------:R-:W-:Y:S01]  /*0130*/  IMAD R7, R3, R2, R2 ;  /* 0x0000000203077224 */ /* 0x000fe200078e0202 */
[----:B------:R-:W2:Y:S01]  /*0140*/  LDCU.64 UR6, c[0x0][0x398] ;  /* 0x00007300ff0677ac */ /* 0x000ea20008000a00 */
[----:B------:R-:W-:Y:S01]  /*0150*/  IMAD R9, R2, R9, R0 ;  /* 0x0000000902097224 */ /* 0x000fe200078e0200 */
[----:B------:R-:W3:Y:S02]  /*0160*/  LDC.64 R16, c[0x0][0x388] ;  /* 0x0000e200ff107b82 */ /* 0x000ee40000000a00 */
[----:B------:R-:W-:Y:S01]  /*0170*/  IADD3 R7, PT, PT, R0, R7, RZ ;  /* 0x0000000700077210 */ /* 0x000fe20007ffe0ff */
[----:B------:R-:W4:Y:S01]  /*0180*/  LDCU.64 UR8, c[0x0][0x398] ;  /* 0x00007300ff0877ac */ /* 0x000f220008000a00 */
[----:B------:R-:W-:-:S04]  /*0190*/  IADD3 R2, PT, PT, R2, R9, RZ ;  /* 0x0000000902027210 */ /* 0x000fc80007ffe0ff */
[----:B------:R-:W-:Y:S01]  /*01a0*/  IADD3 R11, PT, PT, R2, -0x1, RZ ;  /* 0xffffffff020b7810 */ /* 0x000fe20007ffe0ff */
[----:B0-----:R-:W-:-:S04]  /*01b0*/  IMAD.WIDE.U32 R8, R9, 0x8, R4 ;  /* 0x0000000809087825 */ /* 0x001fc800078e0004 */
[--C-:B------:R-:W-:Y:S02]  /*01c0*/  IMAD.WIDE.U32 R6, R7, 0x8, R4.reuse ;  /* 0x0000000807067825 */ /* 0x100fe400078e0004 */
[----:B-1----:R-:W5:Y:S02]  /*01d0*/  LDG.E.64 R8, desc[UR4][R8.64] ;  /* 0x0000000408087981 */ /* 0x002f64000c1e1b00 */
[--C-:B------:R-:W-:Y:S02]  /*01e0*/  IMAD.WIDE.U32 R10, R11, 0x8, R4.reuse ;  /* 0x000000080b0a7825 */ /* 0x100fe400078e0004 */
[----:B------:R-:W5:Y:S04]  /*01f0*/  LDG.E.64 R6, desc[UR4][R6.64] ;  /* 0x0000000406067981 */ /* 0x000f68000c1e1b00 */
[----:B------:R-:W2:Y:S01]  /*0200*/  LDG.E.64 R10, desc[UR4][R10.64] ;  /* 0x000000040a0a7981 */ /* 0x000ea2000c1e1b00 */
[----:B------:R-:W-:-:S05]  /*0210*/  IMAD.WIDE.U32 R12, R2, 0x8, R4 ;  /* 0x00000008020c7825 */ /* 0x000fca00078e0004 */
[----:B------:R-:W4:Y:S01]  /*0220*/  LDG.E.64 R14, desc[UR4][R12.64+0x8] ;  /* 0x000008040c0e7981 */ /* 0x000f22000c1e1b00 */
[----:B-----5:R-:W-:Y:S01]  /*0230*/  DADD R4, R6, R8 ;  /* 0x0000000006047229 */ /* 0x020fe20000000008 */
[----:B---3--:R-:W-:-:S07]  /*0240*/  IMAD.WIDE.U32 R8, R2, 0x8, R16 ;  /* 0x0000000802087825 */ /* 0x008fce00078e0010 */
[----:B--2---:R-:W-:Y:S01]  /*0250*/  DADD R4, R4, R10 ;  /* 0x0000000004047229 */ /* 0x004fe2000000000a */
[----:B------:R-:W0:Y:S07]  /*0260*/  LDC.64 R10, c[0x0][0x3a0] ;  /* 0x0000e800ff0a7b82 */ /* 0x000e2e0000000a00 */
[----:B----4-:R-:W-:-:S08]  /*0270*/  DADD R4, R4, R14 ;  /* 0x0000000004047229 */ /* 0x010fd0000000000e */
[----:B------:R-:W-:-:S07]  /*0280*/  DMUL R4, R4, 0.25 ;  /* 0x3fd0000004047828 */ /* 0x000fce0000000000 */
[----:B------:R-:W-:Y:S04]  /*0290*/  STG.E.64 desc[UR4][R8.64], R4 ;  /* 0x0000000408007986 */ /* 0x000fe8000c101b04 */
[----:B------:R-:W2:Y:S01]  /*02a0*/  LDG.E.64 R6, desc[UR4][R12.64] ;  /* 0x000000040c067981 */ /* 0x000ea2000c1e1b00 */
[----:B------:R-:W-:-:S04]  /*02b0*/  IMAD R3, R3, R0, -0x1 ;  /* 0xffffffff03037424 */ /* 0x000fc800078e0200 */
[----:B0-----:R-:W-:Y:S01]  /*02c0*/  IMAD.WIDE.U32 R2, R3, 0x8, R10 ;  /* 0x0000000803027825 */ /* 0x001fe200078e000a */
[----:B--2---:R-:W-:-:S08]  /*02d0*/  DADD R6, R4, -R6 ;  /* 0x0000000004067229 */ /* 0x004fd00000000806 */
[----:B------:R-:W-:-:S06]  /*02e0*/  DSETP.GEU.AND P0, PT, R6, UR6, PT ;  /* 0x0000000606007e2a */ /* 0x000fcc000bf0e000 */
[----:B------:R-:W-:Y:S02]  /*02f0*/  FSEL R6, R6, UR8, P0 ;  /* 0x0000000806067c08 */ /* 0x000fe40008000000 */
[----:B------:R-:W-:-:S05]  /*0300*/  FSEL R7, R7, UR9, P0 ;  /* 0x0000000907077c08 */ /* 0x000fca0008000000 */
[----:B------:R-:W-:Y:S01]  /*0310*/  STG.E.64 desc[UR4][R2.64], R6 ;  /* 0x0000000602007986 */ /* 0x000fe2000c101b04 */
[----:B------:R-:W-:Y:S05]  /*0320*/  EXIT ;  /* 0x000000000000794d */ /* 0x000fea0003800000 */
.L_x_6:
        /* <DEDUP_REMOVED lines=13> */
.L_x_9:


//--------------------- .text._Z4heatPKdPdi       --------------------------
	.section	.text._Z4heatPKdPdi,"ax",@progbits
	.align	128
        .global         _Z4heatPKdPdi
        .type           _Z4heatPKdPdi,@function
        .size           _Z4heatPKdPdi,(.L_x_10 - _Z4heatPKdPdi)
        .other          _Z4heatPKdPdi,@"STO_CUDA_ENTRY STV_DEFAULT"
_Z4heatPKdPdi:
.text._Z4heatPKdPdi:
        /* <DEDUP_REMOVED lines=19> */
[----:B------:R-:W-:Y:S02]  /*0130*/  IMAD R7, R0, R5, R5 ;  /* 0x0000000500077224 */ /* 0x000fe400078e0205 */
[C---:B------:R-:W-:Y:S01]  /*0140*/  IMAD R6, R5.reuse, R6, R4 ;  /* 0x0000000605067224 */ /* 0x040fe200078e0204 */
[----:B------:R-:W2:Y:S02]  /*0150*/  LDC.64 R12, c[0x0][0x388] ;  /* 0x0000e200ff0c7b82 */ /* 0x000ea40000000a00 */
[----:B------:R-:W-:Y:S02]  /*0160*/  IADD3 R9, PT, PT, R4, R7, RZ ;  /* 0x0000000704097210 */ /* 0x000fe40007ffe0ff */
[----:B------:R-:W-:Y:S01]  /*0170*/  IADD3 R0, PT, PT, R5, R6, RZ ;  /* 0x0000000605007210 */ /* 0x000fe20007ffe0ff */
[----:B0-----:R-:W-:-:S04]  /*0180*/  IMAD.WIDE.U32 R6, R6, 0x8, R2 ;  /* 0x0000000806067825 */ /* 0x001fc800078e0002 */
[--C-:B------:R-:W-:Y:S01]  /*0190*/  IMAD.WIDE.U32 R4, R9, 0x8, R2.reuse ;  /* 0x0000000809047825 */ /* 0x100fe200078e0002 */
[----:B------:R-:W-:Y:S01]  /*01a0*/  IADD3 R9, PT, PT, R0, -0x1, RZ ;  /* 0xffffffff00097810 */ /* 0x000fe20007ffe0ff */
[----:B-1----:R-:W3:Y:S04]  /*01b0*/  LDG.E.64 R6, desc[UR4][R6.64] ;  /* 0x0000000406067981 */ /* 0x002ee8000c1e1b00 */
[----:B------:R-:W3:Y:S01]  /*01c0*/  LDG.E.64 R4, desc[UR4][R4.64] ;  /* 0x0000000404047981 */ /* 0x000ee2000c1e1b00 */
[----:B------:R-:W-:-:S04]  /*01d0*/  IMAD.WIDE.U32 R8, R9, 0x8, R2 ;  /* 0x0000000809087825 */ /* 0x000fc800078e0002 */
[C---:B------:R-:W-:Y:S02]  /*01e0*/  IMAD.WIDE.U32 R10, R0.reuse, 0x8, R2 ;  /* 0x00000008000a7825 */ /* 0x040fe400078e0002 */
[----:B------:R-:W4:Y:S04]  /*01f0*/  LDG.E.64 R8, desc[UR4][R8.64] ;  /* 0x0000000408087981 */ /* 0x000f28000c1e1b00 */
[----:B------:R-:W5:Y:S01]  /*0200*/  LDG.E.64 R10, desc[UR4][R10.64+0x8] ;  /* 0x000008040a0a7981 */ /* 0x000f62000c1e1b00 */
[----:B---3--:R-:W-:Y:S01]  /*0210*/  DADD R2, R4, R6 ;  /* 0x0000000004027229 */ /* 0x008fe20000000006 */
[----:B--2---:R-:W-:-:S07]  /*0220*/  IMAD.WIDE.U32 R6, R0, 0x8, R12 ;  /* 0x0000000800067825 */ /* 0x004fce00078e000c */
[----:B----4-:R-:W-:-:S08]  /*0230*/  DADD R2, R2, R8 ;  /* 0x0000000002027229 */ /* 0x010fd00000000008 */
[----:B-----5:R-:W-:-:S08]  /*0240*/  DADD R2, R2, R10 ;  /* 0x0000000002027229 */ /* 0x020fd0000000000a */
[----:B------:R-:W-:-:S07]  /*0250*/  DMUL R2, R2, 0.25 ;  /* 0x3fd0000002027828 */ /* 0x000fce0000000000 */
[----:B------:R-:W-:Y:S01]  /*0260*/  STG.E.64 desc[UR4][R6.64], R2 ;  /* 0x0000000206007986 */ /* 0x000fe2000c101b04 */
[----:B------:R-:W-:Y:S05]  /*0270*/  EXIT ;  /* 0x000000000000794d */ /* 0x000fea0003800000 */
.L_x_7:
        /* <DEDUP_REMOVED lines=16> */
.L_x_10:


//--------------------- .nv.shared._Z11errorReducePdS_i --------------------------
	.section	.nv.shared._Z11errorReducePdS_i,"aw",@nobits
	.sectionflags	@""
	.align	16
	.zero		1024


//--------------------- .nv.shared.reserved.0     --------------------------
	.section	.nv.shared.reserved.0,"aw",@nobits
	.weak		__nv_reservedSMEM_offset_0_alias
	.size		__nv_reservedSMEM_offset_0_alias, 0, 64
	.other		__nv_reservedSMEM_offset_0_alias,@"STO_CUDA_RESERVED_SHARED STV_DEFAULT"
__nv_reservedSMEM_offset_0_alias:
	.zero		0
	.zero		64


//--------------------- .nv.shared._Z9heatErrorPKdPdidS1_ --------------------------
	.section	.nv.shared._Z9heatErrorPKdPdidS1_,"aw",@nobits
	.sectionflags	@""
	.align	16
	.zero		1024


//--------------------- .nv.shared._Z4heatPKdPdi  --------------------------
	.section	.nv.shared._Z4heatPKdPdi,"aw",@nobits
	.sectionflags	@""
	.align	16
	.zero		1024


//--------------------- .nv.constant0._Z11errorReducePdS_i --------------------------
	.section	.nv.constant0._Z11errorReducePdS_i,"a",@progbits
	.sectionflags	@""
	.align	4
.nv.constant0._Z11errorReducePdS_i:
	.zero		916


//--------------------- .nv.constant0._Z9heatErrorPKdPdidS1_ --------------------------
	.section	.nv.constant0._Z9heatErrorPKdPdidS1_,"a",@progbits
	.sectionflags	@""
	.align	4
.nv.constant0._Z9heatErrorPKdPdidS1_:
	.zero		936


//--------------------- .nv.constant0._Z4heatPKdPdi --------------------------
	.section	.nv.constant0._Z4heatPKdPdi,"a",@progbits
	.sectionflags	@""
	.align	4
.nv.constant0._Z4heatPKdPdi:
	.zero		916


//--------------------- SYMBOLS --------------------------

	.type		.nv.reservedSmem.offset0,@object
	.size		.nv.reservedSmem.offset0,0x4
	.type		.nv.reservedSmem.cap,@object
	.size		.nv.reservedSmem.cap,0x4
